//
// Generated by NVIDIA NVVM Compiler
//
// Compiler Build ID: CL-36424714
// Cuda compilation tools, release 13.0, V13.0.88
// Based on NVVM 20.0.0
//

.version 9.0
.target sm_100
.address_size 64

	// .globl	_Z9gpu_interPjPS_S0_Piiii

.visible .entry _Z9gpu_interPjPS_S0_Piiii(
	.param .u64 .ptr .align 1 _Z9gpu_interPjPS_S0_Piiii_param_0,
	.param .u64 .ptr .align 1 _Z9gpu_interPjPS_S0_Piiii_param_1,
	.param .u64 .ptr .align 1 _Z9gpu_interPjPS_S0_Piiii_param_2,
	.param .u64 .ptr .align 1 _Z9gpu_interPjPS_S0_Piiii_param_3,
	.param .u32 _Z9gpu_interPjPS_S0_Piiii_param_4,
	.param .u32 _Z9gpu_interPjPS_S0_Piiii_param_5,
	.param .u32 _Z9gpu_interPjPS_S0_Piiii_param_6
)
{
	.reg .pred 	%p<16>;
	.reg .b32 	%r<266>;
	.reg .b64 	%rd<78>;

	ld.param.u64 	%rd11, [_Z9gpu_interPjPS_S0_Piiii_param_0];
	ld.param.u64 	%rd12, [_Z9gpu_interPjPS_S0_Piiii_param_1];
	ld.param.u64 	%rd13, [_Z9gpu_interPjPS_S0_Piiii_param_2];
	ld.param.u64 	%rd14, [_Z9gpu_interPjPS_S0_Piiii_param_3];
	ld.param.u32 	%r38, [_Z9gpu_interPjPS_S0_Piiii_param_4];
	ld.param.u32 	%r36, [_Z9gpu_interPjPS_S0_Piiii_param_5];
	ld.param.u32 	%r37, [_Z9gpu_interPjPS_S0_Piiii_param_6];
	cvta.to.global.u64 	%rd1, %rd13;
	cvta.to.global.u64 	%rd2, %rd14;
	mov.u32 	%r1, %tid.x;
	mov.u32 	%r39, %ctaid.x;
	add.s32 	%r2, %r38, %r39;
	setp.ge.s32 	%p1, %r2, %r37;
	@%p1 bra 	$L__BB0_6;
	mov.u32 	%r3, %ntid.x;
	mov.u32 	%r4, %nctaid.x;
	cvta.to.global.u64 	%rd3, %rd11;
	cvta.to.global.u64 	%rd4, %rd12;
	mov.u32 	%r254, %r2;
$L__BB0_2:
	setp.ge.s32 	%p2, %r1, %r36;
	@%p2 bra 	$L__BB0_5;
	mul.wide.s32 	%rd15, %r254, 8;
	add.s64 	%rd5, %rd4, %rd15;
	add.s64 	%rd6, %rd1, %rd15;
	mov.u32 	%r255, %r1;
$L__BB0_4:
	mul.wide.s32 	%rd16, %r255, 4;
	add.s64 	%rd17, %rd3, %rd16;
	ld.global.u32 	%r40, [%rd17];
	ld.global.u64 	%rd18, [%rd5];
	cvta.to.global.u64 	%rd19, %rd18;
	add.s64 	%rd20, %rd19, %rd16;
	ld.global.u32 	%r41, [%rd20];
	and.b32  	%r42, %r41, %r40;
	ld.global.u64 	%rd21, [%rd6];
	cvta.to.global.u64 	%rd22, %rd21;
	add.s64 	%rd23, %rd22, %rd16;
	st.global.u32 	[%rd23], %r42;
	add.s32 	%r255, %r255, %r3;
	setp.lt.s32 	%p3, %r255, %r36;
	@%p3 bra 	$L__BB0_4;
$L__BB0_5:
	add.s32 	%r254, %r254, %r4;
	setp.lt.s32 	%p4, %r254, %r37;
	@%p4 bra 	$L__BB0_2;
$L__BB0_6:
	bar.sync 	0;
	mov.u32 	%r9, %nctaid.x;
	mad.lo.s32 	%r256, %r9, %r1, %r2;
	setp.ge.s32 	%p5, %r256, %r37;
	@%p5 bra 	$L__BB0_22;
	setp.gt.s32 	%p6, %r36, 0;
	mov.u32 	%r43, %ntid.x;
	mul.lo.s32 	%r11, %r9, %r43;
	@%p6 bra 	$L__BB0_8;
	bra.uni 	$L__BB0_21;
$L__BB0_8:
	and.b32  	%r12, %r36, 7;
	add.s32 	%r13, %r12, -1;
	and.b32  	%r14, %r36, 3;
	and.b32  	%r15, %r36, 2147483640;
	and.b32  	%r16, %r36, 1;
	neg.s32 	%r17, %r15;
$L__BB0_9:
	setp.lt.u32 	%p8, %r36, 8;
	mul.wide.s32 	%rd26, %r256, 4;
	add.s64 	%rd7, %rd2, %rd26;
	mov.b32 	%r259, 0;
	st.global.u32 	[%rd7], %r259;
	mul.wide.s32 	%rd27, %r256, 8;
	add.s64 	%rd8, %rd1, %rd27;
	mov.u32 	%r262, %r259;
	@%p8 bra 	$L__BB0_12;
	mov.b32 	%r259, 0;
	mov.b64 	%rd77, 0;
	mov.u32 	%r257, %r17;
$L__BB0_11:
	.pragma "nounroll";
	ld.global.u64 	%rd29, [%rd8];
	cvta.to.global.u64 	%rd30, %rd29;
	add.s64 	%rd31, %rd30, %rd77;
	ld.global.u32 	%r47, [%rd31];
	shr.u32 	%r48, %r47, 1;
	and.b32  	%r49, %r48, 1431655765;
	sub.s32 	%r50, %r47, %r49;
	and.b32  	%r51, %r50, 858993459;
	shr.u32 	%r52, %r50, 2;
	and.b32  	%r53, %r52, 858993459;
	add.s32 	%r54, %r53, %r51;
	shr.u32 	%r55, %r54, 4;
	add.s32 	%r56, %r55, %r54;
	and.b32  	%r57, %r56, 252645135;
	mul.lo.s32 	%r58, %r57, 16843009;
	shr.u32 	%r59, %r58, 24;
	add.s32 	%r60, %r59, %r259;
	st.global.u32 	[%rd7], %r60;
	ld.global.u64 	%rd32, [%rd8];
	cvta.to.global.u64 	%rd33, %rd32;
	add.s64 	%rd34, %rd33, %rd77;
	ld.global.u32 	%r61, [%rd34+4];
	shr.u32 	%r62, %r61, 1;
	and.b32  	%r63, %r62, 1431655765;
	sub.s32 	%r64, %r61, %r63;
	and.b32  	%r65, %r64, 858993459;
	shr.u32 	%r66, %r64, 2;
	and.b32  	%r67, %r66, 858993459;
	add.s32 	%r68, %r67, %r65;
	shr.u32 	%r69, %r68, 4;
	add.s32 	%r70, %r69, %r68;
	and.b32  	%r71, %r70, 252645135;
	mul.lo.s32 	%r72, %r71, 16843009;
	shr.u32 	%r73, %r72, 24;
	add.s32 	%r74, %r73, %r60;
	st.global.u32 	[%rd7], %r74;
	ld.global.u64 	%rd35, [%rd8];
	cvta.to.global.u64 	%rd36, %rd35;
	add.s64 	%rd37, %rd36, %rd77;
	ld.global.u32 	%r75, [%rd37+8];
	shr.u32 	%r76, %r75, 1;
	and.b32  	%r77, %r76, 1431655765;
	sub.s32 	%r78, %r75, %r77;
	and.b32  	%r79, %r78, 858993459;
	shr.u32 	%r80, %r78, 2;
	and.b32  	%r81, %r80, 858993459;
	add.s32 	%r82, %r81, %r79;
	shr.u32 	%r83, %r82, 4;
	add.s32 	%r84, %r83, %r82;
	and.b32  	%r85, %r84, 252645135;
	mul.lo.s32 	%r86, %r85, 16843009;
	shr.u32 	%r87, %r86, 24;
	add.s32 	%r88, %r87, %r74;
	st.global.u32 	[%rd7], %r88;
	ld.global.u64 	%rd38, [%rd8];
	cvta.to.global.u64 	%rd39, %rd38;
	add.s64 	%rd40, %rd39, %rd77;
	ld.global.u32 	%r89, [%rd40+12];
	shr.u32 	%r90, %r89, 1;
	and.b32  	%r91, %r90, 1431655765;
	sub.s32 	%r92, %r89, %r91;
	and.b32  	%r93, %r92, 858993459;
	shr.u32 	%r94, %r92, 2;
	and.b32  	%r95, %r94, 858993459;
	add.s32 	%r96, %r95, %r93;
	shr.u32 	%r97, %r96, 4;
	add.s32 	%r98, %r97, %r96;
	and.b32  	%r99, %r98, 252645135;
	mul.lo.s32 	%r100, %r99, 16843009;
	shr.u32 	%r101, %r100, 24;
	add.s32 	%r102, %r101, %r88;
	st.global.u32 	[%rd7], %r102;
	ld.global.u64 	%rd41, [%rd8];
	cvta.to.global.u64 	%rd42, %rd41;
	add.s64 	%rd43, %rd42, %rd77;
	ld.global.u32 	%r103, [%rd43+16];
	shr.u32 	%r104, %r103, 1;
	and.b32  	%r105, %r104, 1431655765;
	sub.s32 	%r106, %r103, %r105;
	and.b32  	%r107, %r106, 858993459;
	shr.u32 	%r108, %r106, 2;
	and.b32  	%r109, %r108, 858993459;
	add.s32 	%r110, %r109, %r107;
	shr.u32 	%r111, %r110, 4;
	add.s32 	%r112, %r111, %r110;
	and.b32  	%r113, %r112, 252645135;
	mul.lo.s32 	%r114, %r113, 16843009;
	shr.u32 	%r115, %r114, 24;
	add.s32 	%r116, %r115, %r102;
	st.global.u32 	[%rd7], %r116;
	ld.global.u64 	%rd44, [%rd8];
	cvta.to.global.u64 	%rd45, %rd44;
	add.s64 	%rd46, %rd45, %rd77;
	ld.global.u32 	%r117, [%rd46+20];
	shr.u32 	%r118, %r117, 1;
	and.b32  	%r119, %r118, 1431655765;
	sub.s32 	%r120, %r117, %r119;
	and.b32  	%r121, %r120, 858993459;
	shr.u32 	%r122, %r120, 2;
	and.b32  	%r123, %r122, 858993459;
	add.s32 	%r124, %r123, %r121;
	shr.u32 	%r125, %r124, 4;
	add.s32 	%r126, %r125, %r124;
	and.b32  	%r127, %r126, 252645135;
	mul.lo.s32 	%r128, %r127, 16843009;
	shr.u32 	%r129, %r128, 24;
	add.s32 	%r130, %r129, %r116;
	st.global.u32 	[%rd7], %r130;
	ld.global.u64 	%rd47, [%rd8];
	cvta.to.global.u64 	%rd48, %rd47;
	add.s64 	%rd49, %rd48, %rd77;
	ld.global.u32 	%r131, [%rd49+24];
	shr.u32 	%r132, %r131, 1;
	and.b32  	%r133, %r132, 1431655765;
	sub.s32 	%r134, %r131, %r133;
	and.b32  	%r135, %r134, 858993459;
	shr.u32 	%r136, %r134, 2;
	and.b32  	%r137, %r136, 858993459;
	add.s32 	%r138, %r137, %r135;
	shr.u32 	%r139, %r138, 4;
	add.s32 	%r140, %r139, %r138;
	and.b32  	%r141, %r140, 252645135;
	mul.lo.s32 	%r142, %r141, 16843009;
	shr.u32 	%r143, %r142, 24;
	add.s32 	%r144, %r143, %r130;
	st.global.u32 	[%rd7], %r144;
	ld.global.u64 	%rd50, [%rd8];
	cvta.to.global.u64 	%rd51, %rd50;
	add.s64 	%rd52, %rd51, %rd77;
	ld.global.u32 	%r145, [%rd52+28];
	shr.u32 	%r146, %r145, 1;
	and.b32  	%r147, %r146, 1431655765;
	sub.s32 	%r148, %r145, %r147;
	and.b32  	%r149, %r148, 858993459;
	shr.u32 	%r150, %r148, 2;
	and.b32  	%r151, %r150, 858993459;
	add.s32 	%r152, %r151, %r149;
	shr.u32 	%r153, %r152, 4;
	add.s32 	%r154, %r153, %r152;
	and.b32  	%r155, %r154, 252645135;
	mul.lo.s32 	%r156, %r155, 16843009;
	shr.u32 	%r157, %r156, 24;
	add.s32 	%r259, %r157, %r144;
	st.global.u32 	[%rd7], %r259;
	add.s32 	%r257, %r257, 8;
	add.s64 	%rd77, %rd77, 32;
	setp.ne.s32 	%p9, %r257, 0;
	mov.u32 	%r262, %r15;
	@%p9 bra 	$L__BB0_11;
$L__BB0_12:
	setp.eq.s32 	%p10, %r12, 0;
	@%p10 bra 	$L__BB0_20;
	setp.lt.u32 	%p11, %r13, 3;
	@%p11 bra 	$L__BB0_15;
	ld.global.u64 	%rd53, [%rd8];
	cvta.to.global.u64 	%rd54, %rd53;
	mul.wide.u32 	%rd55, %r262, 4;
	add.s64 	%rd56, %rd54, %rd55;
	ld.global.u32 	%r158, [%rd56];
	shr.u32 	%r159, %r158, 1;
	and.b32  	%r160, %r159, 1431655765;
	sub.s32 	%r161, %r158, %r160;
	and.b32  	%r162, %r161, 858993459;
	shr.u32 	%r163, %r161, 2;
	and.b32  	%r164, %r163, 858993459;
	add.s32 	%r165, %r164, %r162;
	shr.u32 	%r166, %r165, 4;
	add.s32 	%r167, %r166, %r165;
	and.b32  	%r168, %r167, 252645135;
	mul.lo.s32 	%r169, %r168, 16843009;
	shr.u32 	%r170, %r169, 24;
	add.s32 	%r171, %r170, %r259;
	st.global.u32 	[%rd7], %r171;
	ld.global.u64 	%rd57, [%rd8];
	cvta.to.global.u64 	%rd58, %rd57;
	add.s64 	%rd59, %rd58, %rd55;
	ld.global.u32 	%r172, [%rd59+4];
	shr.u32 	%r173, %r172, 1;
	and.b32  	%r174, %r173, 1431655765;
	sub.s32 	%r175, %r172, %r174;
	and.b32  	%r176, %r175, 858993459;
	shr.u32 	%r177, %r175, 2;
	and.b32  	%r178, %r177, 858993459;
	add.s32 	%r179, %r178, %r176;
	shr.u32 	%r180, %r179, 4;
	add.s32 	%r181, %r180, %r179;
	and.b32  	%r182, %r181, 252645135;
	mul.lo.s32 	%r183, %r182, 16843009;
	shr.u32 	%r184, %r183, 24;
	add.s32 	%r185, %r184, %r171;
	st.global.u32 	[%rd7], %r185;
	ld.global.u64 	%rd60, [%rd8];
	cvta.to.global.u64 	%rd61, %rd60;
	add.s64 	%rd62, %rd61, %rd55;
	ld.global.u32 	%r186, [%rd62+8];
	shr.u32 	%r187, %r186, 1;
	and.b32  	%r188, %r187, 1431655765;
	sub.s32 	%r189, %r186, %r188;
	and.b32  	%r190, %r189, 858993459;
	shr.u32 	%r191, %r189, 2;
	and.b32  	%r192, %r191, 858993459;
	add.s32 	%r193, %r192, %r190;
	shr.u32 	%r194, %r193, 4;
	add.s32 	%r195, %r194, %r193;
	and.b32  	%r196, %r195, 252645135;
	mul.lo.s32 	%r197, %r196, 16843009;
	shr.u32 	%r198, %r197, 24;
	add.s32 	%r199, %r198, %r185;
	st.global.u32 	[%rd7], %r199;
	ld.global.u64 	%rd63, [%rd8];
	cvta.to.global.u64 	%rd64, %rd63;
	add.s64 	%rd65, %rd64, %rd55;
	ld.global.u32 	%r200, [%rd65+12];
	shr.u32 	%r201, %r200, 1;
	and.b32  	%r202, %r201, 1431655765;
	sub.s32 	%r203, %r200, %r202;
	and.b32  	%r204, %r203, 858993459;
	shr.u32 	%r205, %r203, 2;
	and.b32  	%r206, %r205, 858993459;
	add.s32 	%r207, %r206, %r204;
	shr.u32 	%r208, %r207, 4;
	add.s32 	%r209, %r208, %r207;
	and.b32  	%r210, %r209, 252645135;
	mul.lo.s32 	%r211, %r210, 16843009;
	shr.u32 	%r212, %r211, 24;
	add.s32 	%r259, %r212, %r199;
	st.global.u32 	[%rd7], %r259;
	add.s32 	%r262, %r262, 4;
$L__BB0_15:
	setp.eq.s32 	%p12, %r14, 0;
	@%p12 bra 	$L__BB0_20;
	setp.eq.s32 	%p13, %r14, 1;
	@%p13 bra 	$L__BB0_18;
	ld.global.u64 	%rd66, [%rd8];
	cvta.to.global.u64 	%rd67, %rd66;
	mul.wide.u32 	%rd68, %r262, 4;
	add.s64 	%rd69, %rd67, %rd68;
	ld.global.u32 	%r213, [%rd69];
	shr.u32 	%r214, %r213, 1;
	and.b32  	%r215, %r214, 1431655765;
	sub.s32 	%r216, %r213, %r215;
	and.b32  	%r217, %r216, 858993459;
	shr.u32 	%r218, %r216, 2;
	and.b32  	%r219, %r218, 858993459;
	add.s32 	%r220, %r219, %r217;
	shr.u32 	%r221, %r220, 4;
	add.s32 	%r222, %r221, %r220;
	and.b32  	%r223, %r222, 252645135;
	mul.lo.s32 	%r224, %r223, 16843009;
	shr.u32 	%r225, %r224, 24;
	add.s32 	%r226, %r225, %r259;
	st.global.u32 	[%rd7], %r226;
	ld.global.u64 	%rd70, [%rd8];
	cvta.to.global.u64 	%rd71, %rd70;
	add.s64 	%rd72, %rd71, %rd68;
	ld.global.u32 	%r227, [%rd72+4];
	shr.u32 	%r228, %r227, 1;
	and.b32  	%r229, %r228, 1431655765;
	sub.s32 	%r230, %r227, %r229;
	and.b32  	%r231, %r230, 858993459;
	shr.u32 	%r232, %r230, 2;
	and.b32  	%r233, %r232, 858993459;
	add.s32 	%r234, %r233, %r231;
	shr.u32 	%r235, %r234, 4;
	add.s32 	%r236, %r235, %r234;
	and.b32  	%r237, %r236, 252645135;
	mul.lo.s32 	%r238, %r237, 16843009;
	shr.u32 	%r239, %r238, 24;
	add.s32 	%r259, %r239, %r226;
	st.global.u32 	[%rd7], %r259;
	add.s32 	%r262, %r262, 2;
$L__BB0_18:
	setp.eq.s32 	%p14, %r16, 0;
	@%p14 bra 	$L__BB0_20;
	ld.global.u64 	%rd73, [%rd8];
	cvta.to.global.u64 	%rd74, %rd73;
	mul.wide.u32 	%rd75, %r262, 4;
	add.s64 	%rd76, %rd74, %rd75;
	ld.global.u32 	%r240, [%rd76];
	shr.u32 	%r241, %r240, 1;
	and.b32  	%r242, %r241, 1431655765;
	sub.s32 	%r243, %r240, %r242;
	and.b32  	%r244, %r243, 858993459;
	shr.u32 	%r245, %r243, 2;
	and.b32  	%r246, %r245, 858993459;
	add.s32 	%r247, %r246, %r244;
	shr.u32 	%r248, %r247, 4;
	add.s32 	%r249, %r248, %r247;
	and.b32  	%r250, %r249, 252645135;
	mul.lo.s32 	%r251, %r250, 16843009;
	shr.u32 	%r252, %r251, 24;
	add.s32 	%r253, %r252, %r259;
	st.global.u32 	[%rd7], %r253;
$L__BB0_20:
	add.s32 	%r256, %r256, %r11;
	setp.lt.s32 	%p15, %r256, %r37;
	@%p15 bra 	$L__BB0_9;
	bra.uni 	$L__BB0_22;
$L__BB0_21:
	mul.wide.s32 	%rd24, %r256, 4;
	add.s64 	%rd25, %rd2, %rd24;
	mov.b32 	%r44, 0;
	st.global.u32 	[%rd25], %r44;
	add.s32 	%r256, %r256, %r11;
	setp.lt.s32 	%p7, %r256, %r37;
	@%p7 bra 	$L__BB0_21;
$L__BB0_22:
	ret;

}


// ===== COMPILED SASS (sm_100) =====

	.target	sm_100

	.elftype	@"ET_EXEC"


//--------------------- .note.nv.tkinfo           --------------------------
	.section	.note.nv.tkinfo,"",@"SHT_NOTE"
	.sectionflags	@"SHF_NOTE_NV_TKINFO"
	.tkinfo
        /*0018*/ 	.word	0x00000002
        /*0030*/ 	.string	""
        /*0030*/ 	.string	"ptxas"
        /*0030*/ 	.string	"Cuda compilation tools, release 13.0, V13.0.88"
        /*0030*/ 	.string	"Build cuda_13.0.r13.0/compiler.36424714_0"
        /*0030*/ 	.string	"-arch sm_100 -m 64 "



//--------------------- .note.nv.cuinfo           --------------------------
	.section	.note.nv.cuinfo,"",@"SHT_NOTE"
	.sectionflags	@"SHF_NOTE_NV_CUINFO"
        /*0018*/ 	.short	0x0002
        /*001a*/ 	.short	0x0064
        /*001c*/ 	.short	0x0082
	.zero		2


//--------------------- .nv.info                  --------------------------
	.section	.nv.info,"",@"SHT_CUDA_INFO"
	.align	4


	//----- nvinfo : EIATTR_REGCOUNT
	.align		4
        /*0000*/ 	.byte	0x04, 0x2f
        /*0002*/ 	.short	(.L_1 - .L_0)
	.align		4
.L_0:
        /*0004*/ 	.word	index@(_Z9gpu_interPjPS_S0_Piiii)
        /*0008*/ 	.word	0x00000014


	//----- nvinfo : EIATTR_FRAME_SIZE
	.align		4
.L_1:
        /*000c*/ 	.byte	0x04, 0x11
        /*000e*/ 	.short	(.L_3 - .L_2)
	.align		4
.L_2:
        /*0010*/ 	.word	index@(_Z9gpu_interPjPS_S0_Piiii)
        /*0014*/ 	.word	0x00000000


	//----- nvinfo : EIATTR_MIN_STACK_SIZE
	.align		4
.L_3:
        /*0018*/ 	.byte	0x04, 0x12
        /*001a*/ 	.short	(.L_5 - .L_4)
	.align		4
.L_4:
        /*001c*/ 	.word	index@(_Z9gpu_interPjPS_S0_Piiii)
        /*0020*/ 	.word	0x00000000
.L_5:


//--------------------- .nv.compat                --------------------------
	.section	.nv.compat,"",@"SHT_CUDA_COMPAT_INFO"
	.align	4
        /*0000*/ 	.byte	0x02, 0x09, 0x00, 0x00, 0x02, 0x02, 0x01, 0x00, 0x02, 0x05, 0x05, 0x00, 0x03, 0x07, 0x01, 0x01
        /*0010*/ 	.byte	0x02, 0x03, 0x00, 0x00, 0x02, 0x06, 0x01, 0x00, 0x04, 0x0b, 0x08, 0x00, 0x09, 0x00, 0x00, 0x00
        /*0020*/ 	.byte	0x00, 0x00, 0x00, 0x00


//--------------------- .nv.info._Z9gpu_interPjPS_S0_Piiii --------------------------
	.section	.nv.info._Z9gpu_interPjPS_S0_Piiii,"",@"SHT_CUDA_INFO"
	.sectionflags	@""
	.align	4


	//----- nvinfo : EIATTR_CUDA_API_VERSION
	.align		4
        /*0000*/ 	.byte	0x04, 0x37
        /*0002*/ 	.short	(.L_7 - .L_6)
.L_6:
        /*0004*/ 	.word	0x00000082


	//----- nvinfo : EIATTR_KPARAM_INFO
	.align		4
.L_7:
        /*0008*/ 	.byte	0x04, 0x17
        /*000a*/ 	.short	(.L_9 - .L_8)
.L_8:
        /*000c*/ 	.word	0x00000000
        /*0010*/ 	.short	0x0006
        /*0012*/ 	.short	0x0028
        /*0014*/ 	.byte	0x00, 0xf0, 0x11, 0x00


	//----- nvinfo : EIATTR_KPARAM_INFO
	.align		4
.L_9:
        /*0018*/ 	.byte	0x04, 0x17
        /*001a*/ 	.short	(.L_11 - .L_10)
.L_10:
        /*001c*/ 	.word	0x00000000
        /*0020*/ 	.short	0x0005
        /*0022*/ 	.short	0x0024
        /*0024*/ 	.byte	0x00, 0xf0, 0x11, 0x00


	//----- nvinfo : EIATTR_KPARAM_INFO
	.align		4
.L_11:
        /*0028*/ 	.byte	0x04, 0x17
        /*002a*/ 	.short	(.L_13 - .L_12)
.L_12:
        /*002c*/ 	.word	0x00000000
        /*0030*/ 	.short	0x0004
        /*0032*/ 	.short	0x0020
        /*0034*/ 	.byte	0x00, 0xf0, 0x11, 0x00


	//----- nvinfo : EIATTR_KPARAM_INFO
	.align		4
.L_13:
        /*0038*/ 	.byte	0x04, 0x17
        /*003a*/ 	.short	(.L_15 - .L_14)
.L_14:
        /*003c*/ 	.word	0x00000000
        /*0040*/ 	.short	0x0003
        /*0042*/ 	.short	0x0018
        /*0044*/ 	.byte	0x00, 0xf5, 0x21, 0x00


	//----- nvinfo : EIATTR_KPARAM_INFO
	.align		4
.L_15:
        /*0048*/ 	.byte	0x04, 0x17
        /*004a*/ 	.short	(.L_17 - .L_16)
.L_16:
        /*004c*/ 	.word	0x00000000
        /*0050*/ 	.short	0x0002
        /*0052*/ 	.short	0x0010
        /*0054*/ 	.byte	0x00, 0xf5, 0x21, 0x00


	//----- nvinfo : EIATTR_KPARAM_INFO
	.align		4
.L_17:
        /*0058*/ 	.byte	0x04, 0x17
        /*005a*/ 	.short	(.L_19 - .L_18)
.L_18:
        /*005c*/ 	.word	0x00000000
        /*0060*/ 	.short	0x0001
        /*0062*/ 	.short	0x0008
        /*0064*/ 	.byte	0x00, 0xf5, 0x21, 0x00


	//----- nvinfo : EIATTR_KPARAM_INFO
	.align		4
.L_19:
        /*0068*/ 	.byte	0x04, 0x17
        /*006a*/ 	.short	(.L_21 - .L_20)
.L_20:
        /*006c*/ 	.word	0x00000000
        /*0070*/ 	.short	0x0000
        /*0072*/ 	.short	0x0000
        /*0074*/ 	.byte	0x00, 0xf5, 0x21, 0x00


	//----- nvinfo : EIATTR_SPARSE_MMA_MASK
	.align		4
.L_21:
        /*0078*/ 	.byte	0x03, 0x50
        /*007a*/ 	.short	0x0000


	//----- nvinfo : EIATTR_MAXREG_COUNT
	.align		4
        /*007c*/ 	.byte	0x03, 0x1b
        /*007e*/ 	.short	0x00ff


	//----- nvinfo : EIATTR_NUM_BARRIERS
	.align		4
        /*0080*/ 	.byte	0x02, 0x4c
        /*0082*/ 	.byte	0x01
	.zero		1


	//----- nvinfo : EIATTR_MERCURY_ISA_VERSION
	.align		4
        /*0084*/ 	.byte	0x03, 0x5f
        /*0086*/ 	.short	0x0101


	//----- nvinfo : EIATTR_VRC_CTA_INIT_COUNT
	.align		4
        /*0088*/ 	.byte	0x02, 0x4a
	.zero		1
	.zero		1


	//----- nvinfo : EIATTR_EXIT_INSTR_OFFSETS
	.align		4
        /*008c*/ 	.byte	0x04, 0x1c
        /*008e*/ 	.short	(.L_23 - .L_22)


	//   ....[0]....
.L_22:
        /*0090*/ 	.word	0x000002b0


	//   ....[1]....
        /*0094*/ 	.word	0x00000370


	//   ....[2]....
        /*0098*/ 	.word	0x00001490


	//----- nvinfo : EIATTR_CRS_STACK_SIZE
	.align		4
.L_23:
        /*009c*/ 	.byte	0x04, 0x1e
        /*009e*/ 	.short	(.L_25 - .L_24)
.L_24:
        /*00a0*/ 	.word	0x00000000


	//----- nvinfo : EIATTR_CBANK_PARAM_SIZE
	.align		4
.L_25:
        /*00a4*/ 	.byte	0x03, 0x19
        /*00a6*/ 	.short	0x002c


	//----- nvinfo : EIATTR_PARAM_CBANK
	.align		4
        /*00a8*/ 	.byte	0x04, 0x0a
        /*00aa*/ 	.short	(.L_27 - .L_26)
	.align		4
.L_26:
        /*00ac*/ 	.word	index@(.nv.constant0._Z9gpu_interPjPS_S0_Piiii)
        /*00b0*/ 	.short	0x0380
        /*00b2*/ 	.short	0x002c


	//----- nvinfo : EIATTR_SW_WAR
	.align		4
.L_27:
        /*00b4*/ 	.byte	0x04, 0x36
        /*00b6*/ 	.short	(.L_29 - .L_28)
.L_28:
        /*00b8*/ 	.word	0x00000008
.L_29:


//--------------------- .nv.callgraph             --------------------------
	.section	.nv.callgraph,"",@"SHT_CUDA_CALLGRAPH"
	.align	4
	.sectionentsize	8
	.align		4
        /*0000*/ 	.word	0x00000000
	.align		4
        /*0004*/ 	.word	0xffffffff
	.align		4
        /*0008*/ 	.word	0x00000000
	.align		4
        /*000c*/ 	.word	0xfffffffe
	.align		4
        /*0010*/ 	.word	0x00000000
	.align		4
        /*0014*/ 	.word	0xfffffffd
	.align		4
        /*0018*/ 	.word	0x00000000
	.align		4
        /*001c*/ 	.word	0xfffffffc


//--------------------- .text._Z9gpu_interPjPS_S0_Piiii --------------------------
	.section	.text._Z9gpu_interPjPS_S0_Piiii,"ax",@progbits
	.align	128
        .global         _Z9gpu_interPjPS_S0_Piiii
        .type           _Z9gpu_interPjPS_S0_Piiii,@function
        .size           _Z9gpu_interPjPS_S0_Piiii,(.L_x_14 - _Z9gpu_interPjPS_S0_Piiii)
        .other          _Z9gpu_interPjPS_S0_Piiii,@"STO_CUDA_ENTRY STV_DEFAULT"
_Z9gpu_interPjPS_S0_Piiii:
.text._Z9gpu_interPjPS_S0_Piiii:
[----:B------:R-:W-:Y:S08]  /*0000*/  LDC R1, c[0x0][0x37c] ;  /* 0x0000df00ff017b82 */ /* 0x000ff00000000800 */
[----:B------:R-:W0:Y:S01]  /*0010*/  S2UR UR4, SR_CTAID.X ;  /* 0x00000000000479c3 */ /* 0x000e220000002500 */
[----:B------:R-:W0:Y:S01]  /*0020*/  LDCU UR5, c[0x0][0x3a0] ;  /* 0x00007400ff0577ac */ /* 0x000e220008000800 */
[----:B------:R-:W1:Y:S01]  /*0030*/  S2R R0, SR_TID.X ;  /* 0x0000000000007919 */ /* 0x000e620000002100 */
[----:B------:R-:W2:Y:S01]  /*0040*/  LDCU UR7, c[0x0][0x3a8] ;  /* 0x00007500ff0777ac */ /* 0x000ea20008000800 */
[----:B------:R-:W3:Y:S01]  /*0050*/  LDCU.64 UR8, c[0x0][0x358] ;  /* 0x00006b00ff0877ac */ /* 0x000ee20008000a00 */
[----:B0-----:R-:W-:-:S04]  /*0060*/  UIADD3 UR4, UPT, UPT, UR4, UR5, URZ ;  /* 0x0000000504047290 */ /* 0x001fc8000fffe0ff */
[----:B--2---:R-:W-:-:S09]  /*0070*/  UISETP.GE.AND UP0, UPT, UR4, UR7, UPT ;  /* 0x000000070400728c */ /* 0x004fd2000bf06270 */
[----:B-1-3--:R-:W-:Y:S05]  /*0080*/  BRA.U UP0, `(.L_x_0) ;  /* 0x0000000100787547 */ /* 0x00afea000b800000 */
[----:B------:R-:W-:Y:S01]  /*0090*/  IMAD.U32 R13, RZ, RZ, UR4 ;  /* 0x00000004ff0d7e24 */ /* 0x000fe2000f8e00ff */
[----:B------:R-:W0:Y:S01]  /*00a0*/  LDCU UR5, c[0x0][0x360] ;  /* 0x00006c00ff0577ac */ /* 0x000e220008000800 */
[----:B------:R-:W1:Y:S05]  /*00b0*/  LDCU UR6, c[0x0][0x370] ;  /* 0x00006e00ff0677ac */ /* 0x000e6a0008000800 */
.L_x_4:
[----:B--2---:R-:W2:Y:S01]  /*00c0*/  LDCU UR10, c[0x0][0x3a4] ;  /* 0x00007480ff0a77ac */ /* 0x004ea20008000800 */
[----:B------:R-:W-:Y:S01]  /*00d0*/  BSSY.RECONVERGENT B0, `(.L_x_1) ;  /* 0x0000016000007945 */ /* 0x000fe20003800200 */
[----:B------:R-:W3:Y:S01]  /*00e0*/  LDCU UR7, c[0x0][0x3a8] ;  /* 0x00007500ff0777ac */ /* 0x000ee20008000800 */
[----:B--2---:R-:W-:-:S13]  /*00f0*/  ISETP.GE.AND P0, PT, R0, UR10, PT ;  /* 0x0000000a00007c0c */ /* 0x004fda000bf06270 */
[----:B---3--:R-:W-:Y:S05]  /*0100*/  @P0 BRA `(.L_x_2) ;  /* 0x0000000000480947 */ /* 0x008fea0003800000 */
[----:B------:R-:W2:Y:S01]  /*0110*/  LDC.64 R2, c[0x0][0x388] ;  /* 0x0000e200ff027b82 */ /* 0x000ea20000000a00 */
[----:B------:R-:W-:-:S07]  /*0120*/  IMAD.MOV.U32 R15, RZ, RZ, R0 ;  /* 0x000000ffff0f7224 */ /* 0x000fce00078e0000 */
[----:B------:R-:W3:Y:S01]  /*0130*/  LDC.64 R4, c[0x0][0x390] ;  /* 0x0000e400ff047b82 */ /* 0x000ee20000000a00 */
[----:B--2---:R-:W-:-:S04]  /*0140*/  IMAD.WIDE R2, R13, 0x8, R2 ;  /* 0x000000080d027825 */ /* 0x004fc800078e0202 */
[----:B---3--:R-:W-:-:S07]  /*0150*/  IMAD.WIDE R10, R13, 0x8, R4 ;  /* 0x000000080d0a7825 */ /* 0x008fce00078e0204 */
.L_x_3:
[----:B--2---:R-:W2:Y:S01]  /*0160*/  LDG.E.64 R6, desc[UR8][R2.64] ;  /* 0x0000000802067981 */ /* 0x004ea2000c1e1b00 */
[----:B------:R-:W3:Y:S03]  /*0170*/  LDC.64 R4, c[0x0][0x380] ;  /* 0x0000e000ff047b82 */ /* 0x000ee60000000a00 */
[----:B------:R-:W4:Y:S01]  /*0180*/  LDG.E.64 R8, desc[UR8][R10.64] ;  /* 0x000000080a087981 */ /* 0x000f22000c1e1b00 */
[----:B---3--:R-:W-:-:S06]  /*0190*/  IMAD.WIDE R4, R15, 0x4, R4 ;  /* 0x000000040f047825 */ /* 0x008fcc00078e0204 */
[----:B------:R-:W3:Y:S01]  /*01a0*/  LDG.E R4, desc[UR8][R4.64] ;  /* 0x0000000804047981 */ /* 0x000ee2000c1e1900 */
[----:B--2---:R-:W-:-:S06]  /*01b0*/  IMAD.WIDE R6, R15, 0x4, R6 ;  /* 0x000000040f067825 */ /* 0x004fcc00078e0206 */
[----:B------:R-:W3:Y:S01]  /*01c0*/  LDG.E R7, desc[UR8][R6.64] ;  /* 0x0000000806077981 */ /* 0x000ee2000c1e1900 */
[----:B----4-:R-:W-:-:S04]  /*01d0*/  IMAD.WIDE R8, R15, 0x4, R8 ;  /* 0x000000040f087825 */ /* 0x010fc800078e0208 */
[----:B0-----:R-:W-:-:S05]  /*01e0*/  VIADD R15, R15, UR5 ;  /* 0x000000050f0f7c36 */ /* 0x001fca0008000000 */
[----:B------:R-:W-:Y:S02]  /*01f0*/  ISETP.GE.AND P0, PT, R15, UR10, PT ;  /* 0x0000000a0f007c0c */ /* 0x000fe4000bf06270 */
[----:B---3--:R-:W-:-:S05]  /*0200*/  LOP3.LUT R17, R7, R4, RZ, 0xc0, !PT ;  /* 0x0000000407117212 */ /* 0x008fca00078ec0ff */
[----:B------:R2:W-:Y:S06]  /*0210*/  STG.E desc[UR8][R8.64], R17 ;  /* 0x0000001108007986 */ /* 0x0005ec000c101908 */
[----:B------:R-:W-:Y:S05]  /*0220*/  @!P0 BRA `(.L_x_3) ;  /* 0xfffffffc00cc8947 */ /* 0x000fea000383ffff */
.L_x_2:
[----:B01----:R-:W-:Y:S05]  /*0230*/  BSYNC.RECONVERGENT B0 ;  /* 0x0000000000007941 */ /* 0x003fea0003800200 */
.L_x_1:
[----:B------:R-:W-:-:S05]  /*0240*/  VIADD R13, R13, UR6 ;  /* 0x000000060d0d7c36 */ /* 0x000fca0008000000 */
[----:B------:R-:W-:-:S13]  /*0250*/  ISETP.GE.AND P0, PT, R13, UR7, PT ;  /* 0x000000070d007c0c */ /* 0x000fda000bf06270 */
[----:B------:R-:W-:Y:S05]  /*0260*/  @!P0 BRA `(.L_x_4) ;  /* 0xfffffffc00948947 */ /* 0x000fea000383ffff */
.L_x_0:
[----:B------:R-:W0:Y:S08]  /*0270*/  LDC R7, c[0x0][0x370] ;  /* 0x0000dc00ff077b82 */ /* 0x000e300000000800 */
[----:B------:R-:W-:Y:S01]  /*0280*/  BAR.SYNC.DEFER_BLOCKING 0x0 ;  /* 0x0000000000007b1d */ /* 0x000fe20000010000 */
[----:B0-----:R-:W-:-:S05]  /*0290*/  IMAD R0, R0, R7, UR4 ;  /* 0x0000000400007e24 */ /* 0x001fca000f8e0207 */
[----:B------:R-:W-:-:S13]  /*02a0*/  ISETP.GE.AND P0, PT, R0, UR7, PT ;  /* 0x0000000700007c0c */ /* 0x000fda000bf06270 */
[----:B------:R-:W-:Y:S05]  /*02b0*/  @P0 EXIT ;  /* 0x000000000000094d */ /* 0x000fea0003800000 */
[----:B------:R-:W0:Y:S01]  /*02c0*/  LDCU UR4, c[0x0][0x3a4] ;  /* 0x00007480ff0477ac */ /* 0x000e220008000800 */
[----:B------:R-:W1:Y:S01]  /*02d0*/  LDCU UR5, c[0x0][0x360] ;  /* 0x00006c00ff0577ac */ /* 0x000e620008000800 */
[----:B0-----:R-:W-:Y:S01]  /*02e0*/  UISETP.GT.AND UP0, UPT, UR4, URZ, UPT ;  /* 0x000000ff0400728c */ /* 0x001fe2000bf04270 */
[----:B-1----:R-:W-:-:S08]  /*02f0*/  IMAD R7, R7, UR5, RZ ;  /* 0x0000000507077c24 */ /* 0x002fd0000f8e02ff */
[----:B------:R-:W-:Y:S05]  /*0300*/  BRA.U UP0, `(.L_x_5) ;  /* 0x00000001001c7547 */ /* 0x000fea000b800000 */
[----:B------:R-:W0:Y:S02]  /*0310*/  LDC.64 R4, c[0x0][0x398] ;  /* 0x0000e600ff047b82 */ /* 0x000e240000000a00 */
.L_x_6:
[----:B0-----:R-:W-:-:S04]  /*0320*/  IMAD.WIDE R2, R0, 0x4, R4 ;  /* 0x0000000400027825 */ /* 0x001fc800078e0204 */
[----:B------:R-:W-:Y:S01]  /*0330*/  IMAD.IADD R0, R7, 0x1, R0 ;  /* 0x0000000107007824 */ /* 0x000fe200078e0200 */
[----:B------:R1:W-:Y:S04]  /*0340*/  STG.E desc[UR8][R2.64], RZ ;  /* 0x000000ff02007986 */ /* 0x0003e8000c101908 */
[----:B------:R-:W-:-:S13]  /*0350*/  ISETP.GE.AND P0, PT, R0, UR7, PT ;  /* 0x0000000700007c0c */ /* 0x000fda000bf06270 */
[----:B-1----:R-:W-:Y:S05]  /*0360*/  @!P0 BRA `(.L_x_6) ;  /* 0xfffffffc00ec8947 */ /* 0x002fea000383ffff */
[----:B------:R-:W-:Y:S05]  /*0370*/  EXIT ;  /* 0x000000000000794d */ /* 0x000fea0003800000 */
.L_x_5:
[----:B------:R-:W-:Y:S02]  /*0380*/  ULOP3.LUT UR5, UR4, 0x7, URZ, 0xc0, !UPT ;  /* 0x0000000704057892 */ /* 0x000fe4000f8ec0ff */
[----:B------:R-:W-:Y:S02]  /*0390*/  ULOP3.LUT UR7, UR4, 0x7ffffff8, URZ, 0xc0, !UPT ;  /* 0x7ffffff804077892 */ /* 0x000fe4000f8ec0ff */
[----:B------:R-:W-:Y:S02]  /*03a0*/  UIADD3 UR6, UPT, UPT, UR5, -0x1, URZ ;  /* 0xffffffff05067890 */ /* 0x000fe4000fffe0ff */
[----:B------:R-:W-:Y:S02]  /*03b0*/  ULOP3.LUT UR4, UR4, 0x3, URZ, 0xc0, !UPT ;  /* 0x0000000304047892 */ /* 0x000fe4000f8ec0ff */
[----:B------:R-:W-:Y:S02]  /*03c0*/  UIADD3 UR10, UPT, UPT, -UR7, URZ, URZ ;  /* 0x000000ff070a7290 */ /* 0x000fe4000fffe1ff */
[----:B------:R-:W-:-:S11]  /*03d0*/  UISETP.GE.U32.AND UP0, UPT, UR6, 0x3, UPT ;  /* 0x000000030600788c */ /* 0x000fd6000bf06070 */
.L_x_12:
[----:B01-34-:R-:W0:Y:S01]  /*03e0*/  LDC.64 R2, c[0x0][0x398] ;  /* 0x0000e600ff027b82 */ /* 0x01be220000000a00 */
[----:B------:R-:W1:Y:S01]  /*03f0*/  LDCU UR6, c[0x0][0x3a8] ;  /* 0x00007500ff0677ac */ /* 0x000e620008000800 */
[----:B------:R-:W-:Y:S02]  /*0400*/  IMAD.MOV.U32 R11, RZ, RZ, RZ ;  /* 0x000000ffff0b7224 */ /* 0x000fe400078e00ff */
[----:B------:R-:W-:-:S04]  /*0410*/  IMAD.MOV.U32 R6, RZ, RZ, RZ ;  /* 0x000000ffff067224 */ /* 0x000fc800078e00ff */
[----:B------:R-:W3:Y:S08]  /*0420*/  LDC R14, c[0x0][0x3a4] ;  /* 0x0000e900ff0e7b82 */ /* 0x000ef00000000800 */
[----:B------:R-:W4:Y:S01]  /*0430*/  LDC.64 R4, c[0x0][0x390] ;  /* 0x0000e400ff047b82 */ /* 0x000f220000000a00 */
[----:B0-----:R-:W-:-:S05]  /*0440*/  IMAD.WIDE R2, R0, 0x4, R2 ;  /* 0x0000000400027825 */ /* 0x001fca00078e0202 */
[----:B------:R0:W-:Y:S01]  /*0450*/  STG.E desc[UR8][R2.64], RZ ;  /* 0x000000ff02007986 */ /* 0x0001e2000c101908 */
[----:B---3--:R-:W-:Y:S01]  /*0460*/  ISETP.GE.U32.AND P1, PT, R14, 0x8, PT ;  /* 0x000000080e00780c */ /* 0x008fe20003f26070 */
[----:B----4-:R-:W-:-:S04]  /*0470*/  IMAD.WIDE R4, R0, 0x8, R4 ;  /* 0x0000000800047825 */ /* 0x010fc800078e0204 */
[----:B------:R-:W-:-:S05]  /*0480*/  IMAD.IADD R0, R7, 0x1, R0 ;  /* 0x0000000107007824 */ /* 0x000fca00078e0200 */
[----:B-1----:R-:W-:-:S03]  /*0490*/  ISETP.GE.AND P0, PT, R0, UR6, PT ;  /* 0x0000000600007c0c */ /* 0x002fc6000bf06270 */
[----:B0-----:R-:W-:Y:S10]  /*04a0*/  @!P1 BRA `(.L_x_7) ;  /* 0x0000000800249947 */ /* 0x001ff40003800000 */
[----:B------:R-:W-:Y:S01]  /*04b0*/  IMAD.MOV.U32 R11, RZ, RZ, RZ ;  /* 0x000000ffff0b7224 */ /* 0x000fe200078e00ff */
[----:B--2---:R-:W-:Y:S01]  /*04c0*/  CS2R R8, SRZ ;  /* 0x0000000000087805 */ /* 0x004fe2000001ff00 */
[----:B------:R-:W-:-:S07]  /*04d0*/  IMAD.U32 R6, RZ, RZ, UR10 ;  /* 0x0000000aff067e24 */ /* 0x000fce000f8e00ff */
.L_x_8:
[----:B0-----:R-:W2:Y:S02]  /*04e0*/  LDG.E.64 R12, desc[UR8][R4.64] ;  /* 0x00000008040c7981 */ /* 0x001ea4000c1e1b00 */
[----:B--2---:R-:W-:-:S05]  /*04f0*/  IADD3 R12, P1, PT, R12, R9, RZ ;  /* 0x000000090c0c7210 */ /* 0x004fca0007f3e0ff */
[----:B------:R-:W-:-:S05]  /*0500*/  IMAD.X R13, R13, 0x1, R8, P1 ;  /* 0x000000010d0d7824 */ /* 0x000fca00008e0608 */
[----:B------:R-:W2:Y:S02]  /*0510*/  LDG.E R12, desc[UR8][R12.64] ;  /* 0x000000080c0c7981 */ /* 0x000ea4000c1e1900 */
[----:B--2---:R-:W-:-:S04]  /*0520*/  SHF.R.U32.HI R10, RZ, 0x1, R12 ;  /* 0x00000001ff0a7819 */ /* 0x004fc8000001160c */
[----:B------:R-:W-:-:S05]  /*0530*/  LOP3.LUT R15, R10, 0x55555555, RZ, 0xc0, !PT ;  /* 0x555555550a0f7812 */ /* 0x000fca00078ec0ff */
[----:B------:R-:W-:-:S05]  /*0540*/  IMAD.IADD R15, R12, 0x1, -R15 ;  /* 0x000000010c0f7824 */ /* 0x000fca00078e0a0f */
[----:B------:R-:W-:Y:S02]  /*0550*/  SHF.R.U32.HI R10, RZ, 0x2, R15 ;  /* 0x00000002ff0a7819 */ /* 0x000fe4000001160f */
[----:B------:R-:W-:Y:S02]  /*0560*/  LOP3.LUT R15, R15, 0x33333333, RZ, 0xc0, !PT ;  /* 0x333333330f0f7812 */ /* 0x000fe400078ec0ff */
[----:B------:R-:W-:-:S05]  /*0570*/  LOP3.LUT R10, R10, 0x33333333, RZ, 0xc0, !PT ;  /* 0x333333330a0a7812 */ /* 0x000fca00078ec0ff */
[----:B------:R-:W-:-:S05]  /*0580*/  IMAD.IADD R10, R15, 0x1, R10 ;  /* 0x000000010f0a7824 */ /* 0x000fca00078e020a */
[----:B------:R-:W-:-:S04]  /*0590*/  LEA.HI R10, R10, R10, RZ, 0x1c ;  /* 0x0000000a0a0a7211 */ /* 0x000fc800078fe0ff */
[----:B------:R-:W-:-:S05]  /*05a0*/  LOP3.LUT R10, R10, 0xf0f0f0f, RZ, 0xc0, !PT ;  /* 0x0f0f0f0f0a0a7812 */ /* 0x000fca00078ec0ff */
[----:B------:R-:W-:-:S05]  /*05b0*/  IMAD R10, R10, 0x1010101, RZ ;  /* 0x010101010a0a7824 */ /* 0x000fca00078e02ff */
[----:B------:R-:W-:-:S05]  /*05c0*/  LEA.HI R13, R10, R11, RZ, 0x8 ;  /* 0x0000000b0a0d7211 */ /* 0x000fca00078f40ff */
[----:B------:R0:W-:Y:S04]  /*05d0*/  STG.E desc[UR8][R2.64], R13 ;  /* 0x0000000d02007986 */ /* 0x0001e8000c101908 */
[----:B------:R-:W2:Y:S02]  /*05e0*/  LDG.E.64 R10, desc[UR8][R4.64] ;  /* 0x00000008040a7981 */ /* 0x000ea4000c1e1b00 */
        /* <DEDUP_REMOVED lines=13> */
[----:B0-----:R-:W-:-:S05]  /*06c0*/  LEA.HI R13, R12, R13, RZ, 0x8 ;  /* 0x0000000d0c0d7211 */ /* 0x001fca00078f40ff */
        /* <DEDUP_REMOVED lines=84> */
[----:B------:R-:W2:Y:S01]  /*0c10*/  LDG.E R10, desc[UR8][R10.64+0x1c] ;  /* 0x00001c080a0a7981 */ /* 0x000ea2000c1e1900 */
[----:B------:R-:W-:Y:S01]  /*0c20*/  VIADD R6, R6, 0x8 ;  /* 0x0000000806067836 */ /* 0x000fe20000000000 */
[----:B------:R-:W-:-:S04]  /*0c30*/  IADD3 R9, P2, PT, R9, 0x20, RZ ;  /* 0x0000002009097810 */ /* 0x000fc80007f5e0ff */
[----:B------:R-:W-:Y:S01]  /*0c40*/  ISETP.NE.AND P1, PT, R6, RZ, PT ;  /* 0x000000ff0600720c */ /* 0x000fe20003f25270 */
[----:B------:R-:W-:Y:S01]  /*0c50*/  IMAD.X R8, RZ, RZ, R8, P2 ;  /* 0x000000ffff087224 */ /* 0x000fe200010e0608 */
        /* <DEDUP_REMOVED lines=11> */
[----:B------:R0:W-:Y:S01]  /*0d10*/  STG.E desc[UR8][R2.64], R11 ;  /* 0x0000000b02007986 */ /* 0x0001e2000c101908 */
[----:B------:R-:W-:Y:S05]  /*0d20*/  @P1 BRA `(.L_x_8) ;  /* 0xfffffff400ec1947 */ /* 0x000fea000383ffff */
[----:B------:R-:W-:-:S07]  /*0d30*/  IMAD.U32 R6, RZ, RZ, UR7 ;  /* 0x00000007ff067e24 */ /* 0x000fce000f8e00ff */
.L_x_7:
[----:B------:R-:W-:-:S09]  /*0d40*/  UISETP.NE.AND UP1, UPT, UR5, URZ, UPT ;  /* 0x000000ff0500728c */ /* 0x000fd2000bf25270 */
[----:B------:R-:W-:Y:S05]  /*0d50*/  BRA.U !UP1, `(.L_x_9) ;  /* 0x0000000509c87547 */ /* 0x000fea000b800000 */
[----:B------:R-:W-:Y:S01]  /*0d60*/  UISETP.NE.AND UP1, UPT, UR4, URZ, UPT ;  /* 0x000000ff0400728c */ /* 0x000fe2000bf25270 */
[----:B------:R-:W-:Y:S10]  /*0d70*/  BRA.U !UP0, `(.L_x_10) ;  /* 0x0000000108f47547 */ /* 0x000ff4000b800000 */
[----:B--2---:R-:W2:Y:S02]  /*0d80*/  LDG.E.64 R8, desc[UR8][R4.64] ;  /* 0x0000000804087981 */ /* 0x004ea4000c1e1b00 */
[----:B--2---:R-:W-:-:S06]  /*0d90*/  IMAD.WIDE.U32 R8, R6, 0x4, R8 ;  /* 0x0000000406087825 */ /* 0x004fcc00078e0008 */
[----:B------:R-:W2:Y:S02]  /*0da0*/  LDG.E R8, desc[UR8][R8.64] ;  /* 0x0000000808087981 */ /* 0x000ea4000c1e1900 */
[----:B--2---:R-:W-:-:S04]  /*0db0*/  SHF.R.U32.HI R10, RZ, 0x1, R8 ;  /* 0x00000001ff0a7819 */ /* 0x004fc80000011608 */
[----:B0-----:R-:W-:-:S05]  /*0dc0*/  LOP3.LUT R13, R10, 0x55555555, RZ, 0xc0, !PT ;  /* 0x555555550a0d7812 */ /* 0x001fca00078ec0ff */
        /* <DEDUP_REMOVED lines=11> */
[----:B--2---:R-:W-:-:S06]  /*0e80*/  IMAD.WIDE.U32 R8, R6, 0x4, R8 ;  /* 0x0000000406087825 */ /* 0x004fcc00078e0008 */
        /* <DEDUP_REMOVED lines=30> */
[----:B------:R-:W2:Y:S01]  /*1070*/  LDG.E R8, desc[UR8][R8.64+0xc] ;  /* 0x00000c0808087981 */ /* 0x000ea2000c1e1900 */
[----:B------:R-:W-:Y:S01]  /*1080*/  VIADD R6, R6, 0x4 ;  /* 0x0000000406067836 */ /* 0x000fe20000000000 */
        /* <DEDUP_REMOVED lines=11> */
[----:B------:R1:W-:Y:S02]  /*1140*/  STG.E desc[UR8][R2.64], R11 ;  /* 0x0000000b02007986 */ /* 0x0003e4000c101908 */
.L_x_10:
[----:B------:R-:W-:Y:S05]  /*1150*/  BRA.U !UP1, `(.L_x_9) ;  /* 0x0000000109c87547 */ /* 0x000fea000b800000 */
[----:B------:R-:W-:Y:S01]  /*1160*/  UISETP.NE.AND UP1, UPT, UR4, 0x1, UPT ;  /* 0x000000010400788c */ /* 0x000fe2000bf25270 */
[----:B------:R-:W-:-:S08]  /*1170*/  LOP3.LUT P1, RZ, R14, 0x1, RZ, 0xc0, !PT ;  /* 0x000000010eff7812 */ /* 0x000fd0000782c0ff */
[----:B------:R-:W-:Y:S05]  /*1180*/  BRA.U !UP1, `(.L_x_11) ;  /* 0x00000001097c7547 */ /* 0x000fea000b800000 */
        /* <DEDUP_REMOVED lines=13> */
[----:B-1----:R-:W-:-:S05]  /*1260*/  LEA.HI R11, R10, R11, RZ, 0x8 ;  /* 0x0000000b0a0b7211 */ /* 0x002fca00078f40ff */
        /* <DEDUP_REMOVED lines=17> */
.L_x_11:
[----:B------:R-:W-:Y:S05]  /*1380*/  @!P1 BRA `(.L_x_9) ;  /* 0x00000000003c9947 */ /* 0x000fea0003800000 */
[----:B------:R-:W2:Y:S02]  /*1390*/  LDG.E.64 R4, desc[UR8][R4.64] ;  /* 0x0000000804047981 */ /* 0x000ea4000c1e1b00 */
        /* <DEDUP_REMOVED lines=12> */
[----:B-1-3--:R-:W-:-:S05]  /*1460*/  LEA.HI R11, R6, R11, RZ, 0x8 ;  /* 0x0000000b060b7211 */ /* 0x00afca00078f40ff */
[----:B------:R4:W-:Y:S02]  /*1470*/  STG.E desc[UR8][R2.64], R11 ;  /* 0x0000000b02007986 */ /* 0x0009e4000c101908 */
.L_x_9:
[----:B------:R-:W-:Y:S05]  /*1480*/  @!P0 BRA `(.L_x_12) ;  /* 0xffffffec00d48947 */ /* 0x000fea000383ffff */
[----:B------:R-:W-:Y:S05]  /*1490*/  EXIT ;  /* 0x000000000000794d */ /* 0x000fea0003800000 */
.L_x_13:
[----:B------:R-:W-:-:S00]  /*14a0*/  BRA `(.L_x_13) ;  /* 0xfffffffc00fc7947 */ /* 0x000fc0000383ffff */
[----:B------:R-:W-:-:S00]  /*14b0*/  NOP ;  /* 0x0000000000007918 */ /* 0x000fc00000000000 */
        /* <DEDUP_REMOVED lines=12> */
.L_x_14:


//--------------------- .nv.shared.reserved.0     --------------------------
	.section	.nv.shared.reserved.0,"aw",@nobits
	.weak		__nv_reservedSMEM_offset_0_alias
	.size		__nv_reservedSMEM_offset_0_alias, 0, 64
	.other		__nv_reservedSMEM_offset_0_alias,@"STO_CUDA_RESERVED_SHARED STV_DEFAULT"
__nv_reservedSMEM_offset_0_alias:
	.zero		0
	.zero		64


//--------------------- .nv.constant0._Z9gpu_interPjPS_S0_Piiii --------------------------
	.section	.nv.constant0._Z9gpu_interPjPS_S0_Piiii,"a",@progbits
	.sectionflags	@""
	.align	4
.nv.constant0._Z9gpu_interPjPS_S0_Piiii:
	.zero		940


//--------------------- SYMBOLS --------------------------

	.type		.nv.reservedSmem.offset0,@object
	.size		.nv.reservedSmem.offset0,0x4
